	.headerflags	@"EF_CUDA_TEXMODE_UNIFIED EF_CUDA_64BIT_ADDRESS EF_CUDA_ACCELERATORS EF_CUDA_SM90 EF_CUDA_VIRTUAL_SM(EF_CUDA_SM90)"
	.elftype	@"ET_EXEC"


//--------------------- .nv.info                  --------------------------
	.section	.nv.info,"",@"SHT_CUDA_INFO"
	.align	4


	//----- nvinfo : EIATTR_REGCOUNT
	.align		4
        /*0000*/ 	.byte	0x04, 0x2f
        /*0002*/ 	.short	(.L_1 - .L_0)
	.align		4
.L_0:
        /*0004*/ 	.word	index@(triton_mm)
        /*0008*/ 	.word	0x00000040


	//----- nvinfo : EIATTR_MIN_STACK_SIZE
	.align		4
.L_1:
        /*000c*/ 	.byte	0x04, 0x12
        /*000e*/ 	.short	(.L_3 - .L_2)
	.align		4
.L_2:
        /*0010*/ 	.word	index@(triton_mm)
        /*0014*/ 	.word	0x00000000


	//----- nvinfo : EIATTR_FRAME_SIZE
	.align		4
.L_3:
        /*0018*/ 	.byte	0x04, 0x11
        /*001a*/ 	.short	(.L_5 - .L_4)
	.align		4
.L_4:
        /*001c*/ 	.word	index@(triton_mm)
        /*0020*/ 	.word	0x00000000


	//----- nvinfo : EIATTR_MIN_STACK_SIZE
	.align		4
.L_5:
        /*0024*/ 	.byte	0x04, 0x12
        /*0026*/ 	.short	(.L_7 - .L_6)
	.align		4
.L_6:
        /*0028*/ 	.word	index@(triton_mm)
        /*002c*/ 	.word	0x00000000
.L_7:


//--------------------- .nv.info.triton_mm        --------------------------
	.section	.nv.info.triton_mm,"",@"SHT_CUDA_INFO"
	.sectionflags	@""
	.align	4


	//----- nvinfo : EIATTR_CUDA_API_VERSION
	.align		4
        /*0000*/ 	.byte	0x04, 0x37
        /*0002*/ 	.short	(.L_9 - .L_8)
.L_8:
        /*0004*/ 	.word	0x0000007c


	//----- nvinfo : EIATTR_KPARAM_INFO
	.align		4
.L_9:
        /*0008*/ 	.byte	0x04, 0x17
        /*000a*/ 	.short	(.L_11 - .L_10)
.L_10:
        /*000c*/ 	.word	0x00000000
        /*0010*/ 	.short	0x0003
        /*0012*/ 	.short	0x0018
        /*0014*/ 	.byte	0x00, 0xf0, 0x11, 0x00


	//----- nvinfo : EIATTR_KPARAM_INFO
	.align		4
.L_11:
        /*0018*/ 	.byte	0x04, 0x17
        /*001a*/ 	.short	(.L_13 - .L_12)
.L_12:
        /*001c*/ 	.word	0x00000000
        /*0020*/ 	.short	0x0002
        /*0022*/ 	.short	0x0010
        /*0024*/ 	.byte	0x00, 0xf0, 0x21, 0x00


	//----- nvinfo : EIATTR_KPARAM_INFO
	.align		4
.L_13:
        /*0028*/ 	.byte	0x04, 0x17
        /*002a*/ 	.short	(.L_15 - .L_14)
.L_14:
        /*002c*/ 	.word	0x00000000
        /*0030*/ 	.short	0x0001
        /*0032*/ 	.short	0x0008
        /*0034*/ 	.byte	0x00, 0xf0, 0x21, 0x00


	//----- nvinfo : EIATTR_KPARAM_INFO
	.align		4
.L_15:
        /*0038*/ 	.byte	0x04, 0x17
        /*003a*/ 	.short	(.L_17 - .L_16)
.L_16:
        /*003c*/ 	.word	0x00000000
        /*0040*/ 	.short	0x0000
        /*0042*/ 	.short	0x0000
        /*0044*/ 	.byte	0x00, 0xf0, 0x21, 0x00


	//----- nvinfo : EIATTR_SPARSE_MMA_MASK
	.align		4
.L_17:
        /*0048*/ 	.byte	0x03, 0x50
        /*004a*/ 	.short	0x0000


	//----- nvinfo : EIATTR_MAXREG_COUNT
	.align		4
        /*004c*/ 	.byte	0x03, 0x1b
        /*004e*/ 	.short	0x00ff


	//----- nvinfo : EIATTR_EXIT_INSTR_OFFSETS
	.align		4
        /*0050*/ 	.byte	0x04, 0x1c
        /*0052*/ 	.short	(.L_19 - .L_18)


	//   ....[0]....
.L_18:
        /*0054*/ 	.word	0x00001a30


	//   ....[1]....
        /*0058*/ 	.word	0x00001a60


	//----- nvinfo : EIATTR_MAX_THREADS
	.align		4
.L_19:
        /*005c*/ 	.byte	0x04, 0x05
        /*005e*/ 	.short	(.L_21 - .L_20)
.L_20:
        /*0060*/ 	.word	0x00000100
        /*0064*/ 	.word	0x00000001
        /*0068*/ 	.word	0x00000001


	//----- nvinfo : EIATTR_CBANK_PARAM_SIZE
	.align		4
.L_21:
        /*006c*/ 	.byte	0x03, 0x19
        /*006e*/ 	.short	0x001c


	//----- nvinfo : EIATTR_PARAM_CBANK
	.align		4
        /*0070*/ 	.byte	0x04, 0x0a
        /*0072*/ 	.short	(.L_23 - .L_22)
	.align		4
.L_22:
        /*0074*/ 	.word	index@(.nv.constant0.triton_mm)
        /*0078*/ 	.short	0x0210
        /*007a*/ 	.short	0x001c


	//----- nvinfo : EIATTR_SW_WAR
	.align		4
.L_23:
        /*007c*/ 	.byte	0x04, 0x36
        /*007e*/ 	.short	(.L_25 - .L_24)
.L_24:
        /*0080*/ 	.word	0x00000008
.L_25:


//--------------------- .nv.callgraph             --------------------------
	.section	.nv.callgraph,"",@"SHT_CUDA_CALLGRAPH"
	.align	4
	.sectionentsize	8
	.align		4
        /*0000*/ 	.word	0x00000000
	.align		4
        /*0004*/ 	.word	0xffffffff
	.align		4
        /*0008*/ 	.word	0x00000000
	.align		4
        /*000c*/ 	.word	0xfffffffe
	.align		4
        /*0010*/ 	.word	0x00000000
	.align		4
        /*0014*/ 	.word	0xfffffffd
	.align		4
        /*0018*/ 	.word	0x00000000
	.align		4
        /*001c*/ 	.word	0xfffffffc


//--------------------- .text.triton_mm           --------------------------
	.section	.text.triton_mm,"ax",@progbits
	.sectionflags	@"SHF_BARRIERS=1"
	.align	128
        .global         triton_mm
        .type           triton_mm,@function
        .size           triton_mm,(.L_x_3 - triton_mm)
        .other          triton_mm,@"STO_CUDA_ENTRY STV_DEFAULT"
triton_mm:
.text.triton_mm:
[----:B------:R-:W1:Y:S08]  /*0000*/  LDC R1, c[0x0][0x28] ;  /* 0x00000a00ff017b82 */ /* 0x000e700000000800 */
[----:B------:R-:W2:Y:S01]  /*0010*/  S2UR UR9, SR_CTAID.X ;  /* 0x00000000000979c3 */ /* 0x000ea20000002500 */
[----:B------:R-:W3:Y:S01]  /*0020*/  S2R R42, SR_TID.X ;  /* 0x00000000002a7919 */ /* 0x000ee20000002100 */
[----:B------:R-:W-:Y:S01]  /*0030*/  ULDC UR6, c[0x0][0x228] ;  /* 0x00008a0000067ab9 */ /* 0x000fe20000000800 */
[----:B------:R-:W-:Y:S01]  /*0040*/  ULDC.64 UR22, c[0x0][0x208] ;  /* 0x0000820000167ab9 */ /* 0x000fe20000000a00 */
[----:B------:R-:W-:-:S04]  /*0050*/  USHF.R.U32.HI UR12, URZ, 0x1f, UR6 ;  /* 0x0000001f3f0c7899 */ /* 0x000fc80008011606 */
[----:B------:R-:W-:Y:S01]  /*0060*/  ULOP3.LUT UR10, UR12, UR6, URZ, 0xc0, !UPT ;  /* 0x000000060c0a7292 */ /* 0x000fe2000f8ec03f */
[----:B------:R-:W4:Y:S01]  /*0070*/  S2UR UR16, SR_CgaCtaId ;  /* 0x00000000001079c3 */ /* 0x000f220000008800 */
[----:B------:R-:W-:Y:S02]  /*0080*/  UIADD3 UR6, UR12, UR6, URZ ;  /* 0x000000060c067290 */ /* 0x000fe4000fffe03f */
[----:B------:R-:W-:-:S04]  /*0090*/  UIADD3 UR10, -UR10, URZ, URZ ;  /* 0x0000003f0a0a7290 */ /* 0x000fc8000fffe13f */
[----:B------:R-:W-:Y:S01]  /*00a0*/  ULEA.HI UR6, UR6, UR10, URZ, 0x1f ;  /* 0x0000000a06067291 */ /* 0x000fe2000f8ff83f */
[----:B------:R-:W5:Y:S03]  /*00b0*/  LDC.64 R28, c[0x0][0x210] ;  /* 0x00008400ff1c7b82 */ /* 0x000f660000000a00 */
[----:B------:R-:W-:Y:S02]  /*00c0*/  USHF.L.U32 UR21, UR6, 0x1, URZ ;  /* 0x0000000106157899 */ /* 0x000fe4000800063f */
[----:B--2---:R-:W-:-:S03]  /*00d0*/  UIMAD.WIDE UR4, UR9, 0x2aaaaaab, URZ ;  /* 0x2aaaaaab090478a5 */ /* 0x004fc6000f8e023f */
[----:B------:R-:W2:Y:S01]  /*00e0*/  LDC.64 R26, c[0x0][0x218] ;  /* 0x00008600ff1a7b82 */ /* 0x000ea20000000a00 */
[----:B------:R-:W-:Y:S01]  /*00f0*/  UIADD3 UR6, UR21, -0x40, URZ ;  /* 0xffffffc015067890 */ /* 0x000fe2000fffe03f */
[----:B------:R-:W-:Y:S01]  /*0100*/  ISETP.LT.AND P4, PT, RZ, UR21, PT ;  /* 0x00000015ff007c0c */ /* 0x000fe2000bf81270 */
[----:B------:R-:W-:Y:S02]  /*0110*/  USHF.R.U32.HI UR20, URZ, 0x1f, UR5 ;  /* 0x0000001f3f147899 */ /* 0x000fe40008011605 */
[----:B------:R-:W-:Y:S02]  /*0120*/  UISETP.GT.AND UP1, UPT, UR21, 0x80, UPT ;  /* 0x000000801500788c */ /* 0x000fe4000bf24270 */
[----:B------:R-:W-:Y:S01]  /*0130*/  ULEA.HI.SX32 UR20, UR5, UR20, 0x1b ;  /* 0x0000001405147291 */ /* 0x000fe2000f8fda3f */
[--C-:B---3--:R-:W-:Y:S01]  /*0140*/  SHF.R.U32.HI R6, RZ, 0x3, R42.reuse ;  /* 0x00000003ff067819 */ /* 0x108fe2000001162a */
[----:B------:R-:W-:Y:S01]  /*0150*/  UMOV UR4, 0xfffffff8 ;  /* 0xfffffff800047882 */ /* 0x000fe20000000000 */
[C---:B------:R-:W-:Y:S01]  /*0160*/  IMAD.SHL.U32 R54, R42.reuse, 0x4, RZ ;  /* 0x000000042a367824 */ /* 0x040fe200078e00ff */
[----:B------:R-:W-:Y:S01]  /*0170*/  UIMAD UR4, UR20, UR4, 0x1 ;  /* 0x00000001140474a4 */ /* 0x000fe2000f8e0204 */
[----:B------:R-:W-:Y:S01]  /*0180*/  IMAD.SHL.U32 R56, R42, 0x8, RZ ;  /* 0x000000082a387824 */ /* 0x000fe200078e00ff */
[----:B------:R-:W-:-:S02]  /*0190*/  SHF.R.U32.HI R7, RZ, 0x1, R42 ;  /* 0x00000001ff077819 */ /* 0x000fc4000001162a */
[----:B------:R-:W-:Y:S01]  /*01a0*/  UISETP.LT.AND UP0, UPT, UR4, 0x8, UPT ;  /* 0x000000080400788c */ /* 0x000fe2000bf01270 */
[----:B------:R-:W-:Y:S02]  /*01b0*/  SHF.R.U32.HI R53, RZ, 0x4, R42 ;  /* 0x00000004ff357819 */ /* 0x000fe4000001162a */
[----:B------:R-:W-:Y:S01]  /*01c0*/  LOP3.LUT R7, R7, 0x38, R54, 0x48, !PT ;  /* 0x0000003807077812 */ /* 0x000fe200078e4836 */
[----:B------:R-:W-:Y:S01]  /*01d0*/  USEL UR18, UR4, 0x8, UP0 ;  /* 0x0000000804127887 */ /* 0x000fe20008000000 */
[----:B------:R-:W-:Y:S01]  /*01e0*/  LOP3.LUT R55, R56, 0x38, RZ, 0xc0, !PT ;  /* 0x0000003838377812 */ /* 0x000fe200078ec0ff */
[----:B------:R-:W-:Y:S01]  /*01f0*/  UIMAD UR4, UR20, -0xc0, UR9 ;  /* 0xffffff40140478a4 */ /* 0x000fe2000f8e0209 */
[----:B------:R-:W-:Y:S01]  /*0200*/  LOP3.LUT R52, R7, 0x4, R54, 0xf8, !PT ;  /* 0x0000000407347812 */ /* 0x000fe200078ef836 */
[----:B------:R-:W-:Y:S01]  /*0210*/  UISETP.GT.AND UP0, UPT, UR21, 0x40, UPT ;  /* 0x000000401500788c */ /* 0x000fe2000bf04270 */
[----:B------:R-:W-:Y:S01]  /*0220*/  ISETP.GE.AND P2, PT, R55, UR21, PT ;  /* 0x0000001537007c0c */ /* 0x000fe2000bf46270 */
[----:B------:R-:W-:Y:S01]  /*0230*/  ULOP3.LUT UR17, URZ, UR18, URZ, 0x33, !UPT ;  /* 0x000000123f117292 */ /* 0x000fe2000f8e333f */
[----:B------:R-:W-:Y:S01]  /*0240*/  IABS R0, UR18 ;  /* 0x0000001200007c13 */ /* 0x000fe20008000000 */
[----:B------:R-:W-:Y:S01]  /*0250*/  IMAD.U32 R2, RZ, RZ, UR4 ;  /* 0x00000004ff027e24 */ /* 0x000fe2000f8e00ff */
[----:B------:R-:W-:Y:S01]  /*0260*/  LOP3.LUT R54, R54, 0x3c, RZ, 0xc0, !PT ;  /* 0x0000003c36367812 */ /* 0x000fe200078ec0ff */
[----:B------:R-:W-:Y:S01]  /*0270*/  ULOP3.LUT UR4, UR4, UR18, URZ, 0x3c, !UPT ;  /* 0x0000001204047292 */ /* 0x000fe2000f8e3c3f */
[----:B------:R-:W-:Y:S01]  /*0280*/  R2UR UR8, R0 ;  /* 0x00000000000872ca */ /* 0x000fe200000e0000 */
[----:B------:R-:W-:Y:S01]  /*0290*/  IMAD.MOV R0, RZ, RZ, -R0 ;  /* 0x000000ffff007224 */ /* 0x000fe200078e0a00 */
[----:B------:R-:W-:Y:S01]  /*02a0*/  IABS R2, R2 ;  /* 0x0000000200027213 */ /* 0x000fe20000000000 */
[----:B-1---5:R-:W-:Y:S01]  /*02b0*/  IMAD.WIDE.U32 R14, R54, 0x2, R28 ;  /* 0x00000002360e7825 */ /* 0x022fe200078e001c */
[----:B------:R-:W-:-:S02]  /*02c0*/  PLOP3.LUT P1, PT, PT, PT, UP0, 0x80, 0x0 ;  /* 0x000000000000781c */ /* 0x000fc40003f2f008 */
[----:B------:R-:W-:Y:S02]  /*02d0*/  R2UR UR5, R2 ;  /* 0x00000000020572ca */ /* 0x000fe400000e0000 */
[----:B------:R-:W-:Y:S02]  /*02e0*/  R2UR UR7, R0 ;  /* 0x00000000000772ca */ /* 0x000fe400000e0000 */
[C---:B------:R-:W-:Y:S02]  /*02f0*/  ISETP.GE.AND P0, PT, R54.reuse, UR6, PT ;  /* 0x0000000636007c0c */ /* 0x040fe4000bf06270 */
[----:B------:R-:W-:Y:S01]  /*0300*/  ISETP.GE.AND P3, PT, R54, UR21, PT ;  /* 0x0000001536007c0c */ /* 0x000fe2000bf66270 */
[----:B------:R-:W1:Y:S01]  /*0310*/  I2F.RP R4, UR8 ;  /* 0x0000000800047d06 */ /* 0x000e620008209400 */
[----:B------:R-:W-:Y:S02]  /*0320*/  SGXT.U32 R53, R53, 0x4 ;  /* 0x000000043535781a */ /* 0x000fe40000000000 */
[----:B------:R-:W-:-:S02]  /*0330*/  SHF.R.U32.HI R47, RZ, 0x4, R42 ;  /* 0x00000004ff2f7819 */ /* 0x000fc4000001162a */
[----:B------:R-:W-:Y:S01]  /*0340*/  SHF.R.U32.HI R45, RZ, 0x5, R42 ;  /* 0x00000005ff2d7819 */ /* 0x000fe2000001162a */
[----:B------:R-:W-:Y:S01]  /*0350*/  IMAD R52, R53, 0x40, R52 ;  /* 0x0000004035347824 */ /* 0x000fe200078e0234 */
[----:B------:R-:W-:Y:S02]  /*0360*/  SGXT.U32 R47, R47, 0x1 ;  /* 0x000000012f2f781a */ /* 0x000fe40000000000 */
[----:B------:R-:W-:Y:S02]  /*0370*/  SGXT.U32 R45, R45, 0x3 ;  /* 0x000000032d2d781a */ /* 0x000fe40000000000 */
[C---:B------:R-:W-:Y:S02]  /*0380*/  LOP3.LUT R24, R42.reuse, 0xf, RZ, 0xc0, !PT ;  /* 0x0000000f2a187812 */ /* 0x040fe400078ec0ff */
[----:B------:R-:W-:Y:S01]  /*0390*/  LOP3.LUT R58, R42, 0x8, RZ, 0xc0, !PT ;  /* 0x000000082a3a7812 */ /* 0x000fe200078ec0ff */
[----:B------:R-:W-:Y:S01]  /*03a0*/  IMAD.SHL.U32 R44, R45, 0x8, RZ ;  /* 0x000000082d2c7824 */ /* 0x000fe200078e00ff */
[----:B-1----:R-:W1:Y:S02]  /*03b0*/  MUFU.RCP R3, R4 ;  /* 0x0000000400037308 */ /* 0x002e640000001000 */
[----:B-1----:R-:W-:Y:S01]  /*03c0*/  VIADD R3, R3, 0xffffffe ;  /* 0x0ffffffe03037836 */ /* 0x002fe20000000000 */
[----:B------:R-:W-:-:S04]  /*03d0*/  SEL R4, RZ, 0x8, P3 ;  /* 0x00000008ff047807 */ /* 0x000fc80001800000 */
[----:B------:R-:W-:Y:S01]  /*03e0*/  SEL R4, R4, RZ, P4 ;  /* 0x000000ff04047207 */ /* 0x000fe20002000000 */
[----:B------:R-:W1:Y:S02]  /*03f0*/  F2I.FTZ.U32.TRUNC.NTZ R3, R3 ;  /* 0x0000000300037305 */ /* 0x000e64000021f000 */
[----:B-1----:R-:W-:Y:S02]  /*0400*/  R2UR UR11, R3 ;  /* 0x00000000030b72ca */ /* 0x002fe400000e0000 */
[----:B------:R-:W-:-:S04]  /*0410*/  SHF.R.U32.HI R3, RZ, 0x3, R42 ;  /* 0x00000003ff037819 */ /* 0x000fc8000001162a */
[----:B------:R-:W-:-:S04]  /*0420*/  SGXT.U32 R3, R3, 0x1 ;  /* 0x000000010303781a */ /* 0x000fc80000000000 */
[----:B------:R-:W-:Y:S02]  /*0430*/  LOP3.LUT R5, R3, 0x6, R6, 0xf8, !PT ;  /* 0x0000000603057812 */ /* 0x000fe400078ef806 */
[----:B------:R-:W-:Y:S01]  /*0440*/  LOP3.LUT R43, R3, 0x7, R42, 0x78, !PT ;  /* 0x00000007032b7812 */ /* 0x000fe200078e782a */
[----:B------:R-:W-:Y:S01]  /*0450*/  UIADD3 UR10, URZ, -UR11, URZ ;  /* 0x8000000b3f0a7290 */ /* 0x000fe2000fffe03f */
[----:B------:R-:W-:Y:S01]  /*0460*/  LOP3.LUT R6, R5, 0x18, R6, 0xf8, !PT ;  /* 0x0000001805067812 */ /* 0x000fe200078ef806 */
[----:B------:R-:W-:Y:S02]  /*0470*/  IMAD.SHL.U32 R5, R5, 0x8, RZ ;  /* 0x0000000805057824 */ /* 0x000fe400078e00ff */
[----:B------:R-:W-:Y:S01]  /*0480*/  UIMAD UR12, UR10, UR8, URZ ;  /* 0x000000080a0c72a4 */ /* 0x000fe2000f8e023f */
[C---:B------:R-:W-:Y:S01]  /*0490*/  LOP3.LUT R0, R6.reuse, 0x40, RZ, 0xfc, !PT ;  /* 0x0000004006007812 */ /* 0x040fe200078efcff */
[----:B------:R-:W-:Y:S01]  /*04a0*/  IMAD.SHL.U32 R2, R6, 0x40, RZ ;  /* 0x0000004006027824 */ /* 0x000fe200078e00ff */
[----:B------:R-:W-:Y:S01]  /*04b0*/  UMOV UR10, URZ ;  /* 0x0000003f000a7c82 */ /* 0x000fe20008000000 */
[----:B------:R-:W-:Y:S01]  /*04c0*/  LOP3.LUT R5, R5, 0x38, R56, 0x78, !PT ;  /* 0x0000003805057812 */ /* 0x000fe200078e7838 */
[----:B------:R-:W-:Y:S01]  /*04d0*/  UIMAD.WIDE.U32 UR12, UR11, UR12, UR10 ;  /* 0x0000000c0b0c72a5 */ /* 0x000fe2000f8e000a */
[----:B------:R-:W-:Y:S01]  /*04e0*/  IMAD.SHL.U32 R0, R0, 0x40, RZ ;  /* 0x0000004000007824 */ /* 0x000fe200078e00ff */
[----:B------:R-:W-:Y:S01]  /*04f0*/  LOP3.LUT R50, R6, 0x20, RZ, 0xfc, !PT ;  /* 0x0000002006327812 */ /* 0x000fe200078efcff */
[----:B------:R-:W-:Y:S01]  /*0500*/  IMAD.SHL.U32 R43, R43, 0x8, RZ ;  /* 0x000000082b2b7824 */ /* 0x000fe200078e00ff */
[----:B------:R-:W-:-:S02]  /*0510*/  LOP3.LUT R51, R2, R5, RZ, 0xfc, !PT ;  /* 0x0000000502337212 */ /* 0x000fc400078efcff */
[----:B------:R-:W-:Y:S01]  /*0520*/  SEL R2, RZ, 0x10, P2 ;  /* 0x00000010ff027807 */ /* 0x000fe20001000000 */
[----:B------:R-:W-:Y:S01]  /*0530*/  UMOV UR19, UR13 ;  /* 0x0000000d00137c82 */ /* 0x000fe20008000000 */
[----:B------:R-:W-:Y:S01]  /*0540*/  LOP3.LUT R49, R0, R5, RZ, 0xfc, !PT ;  /* 0x0000000500317212 */ /* 0x000fe200078efcff */
[----:B------:R-:W-:Y:S01]  /*0550*/  UIMAD.WIDE.U32 UR10, UR19, UR5, URZ ;  /* 0x00000005130a72a5 */ /* 0x000fe2000f8e003f */
[----:B------:R-:W-:Y:S01]  /*0560*/  SEL R2, R2, RZ, P4 ;  /* 0x000000ff02027207 */ /* 0x000fe20002000000 */
[----:B------:R-:W-:Y:S01]  /*0570*/  IMAD.SHL.U32 R50, R50, 0x40, RZ ;  /* 0x0000004032327824 */ /* 0x000fe200078e00ff */
[----:B------:R-:W-:Y:S01]  /*0580*/  SEL R0, RZ, 0x8, P0 ;  /* 0x00000008ff007807 */ /* 0x000fe20000000000 */
[----:B------:R-:W-:Y:S01]  /*0590*/  UIMAD UR10, UR11, UR7, UR5 ;  /* 0x000000070b0a72a4 */ /* 0x000fe2000f8e0205 */
[----:B------:R-:W-:Y:S01]  /*05a0*/  ISETP.GE.AND P2, PT, R55, UR6, PT ;  /* 0x0000000637007c0c */ /* 0x000fe2000bf46270 */
[----:B------:R-:W-:Y:S01]  /*05b0*/  UIADD3 UR5, UR21, -0x80, URZ ;  /* 0xffffff8015057890 */ /* 0x000fe2000fffe03f */
[----:B------:R-:W-:Y:S01]  /*05c0*/  ISETP.NE.U32.AND P6, PT, R2, RZ, PT ;  /* 0x000000ff0200720c */ /* 0x000fe20003fc5070 */
[----:B------:R-:W-:Y:S01]  /*05d0*/  UISETP.GT.U32.AND UP0, UPT, UR8, UR10, UPT ;  /* 0x0000000a0800728c */ /* 0x000fe2000bf04070 */
[----:B------:R-:W-:Y:S01]  /*05e0*/  SEL R0, R0, RZ, P1 ;  /* 0x000000ff00007207 */ /* 0x000fe20000800000 */
[----:B------:R-:W-:Y:S01]  /*05f0*/  UMOV UR6, 0x400 ;  /* 0x0000040000067882 */ /* 0x000fe20000000000 */
[----:B------:R-:W-:Y:S01]  /*0600*/  SEL R2, RZ, 0x10, P2 ;  /* 0x00000010ff027807 */ /* 0x000fe20001000000 */
[----:B----4-:R-:W-:Y:S01]  /*0610*/  UPRMT UR16, UR16, 0x654, UR6 ;  /* 0x0000065410107896 */ /* 0x010fe20008000006 */
[----:B------:R-:W-:Y:S01]  /*0620*/  ISETP.GE.AND P2, PT, R54, UR5, PT ;  /* 0x0000000536007c0c */ /* 0x000fe2000bf46270 */
[----:B------:R-:W-:Y:S01]  /*0630*/  IMAD.SHL.U32 R51, R51, 0x2, RZ ;  /* 0x0000000233337824 */ /* 0x000fe200078e00ff */
[----:B------:R-:W-:Y:S01]  /*0640*/  ISETP.NE.U32.AND P5, PT, R0, RZ, PT ;  /* 0x000000ff0000720c */ /* 0x000fe20003fa5070 */
[----:B------:R-:W-:Y:S01]  /*0650*/  IMAD.SHL.U32 R49, R49, 0x2, RZ ;  /* 0x0000000231317824 */ /* 0x000fe200078e00ff */
[----:B------:R-:W-:-:S02]  /*0660*/  SEL R2, R2, RZ, P1 ;  /* 0x000000ff02027207 */ /* 0x000fc40000800000 */
[----:B------:R-:W-:Y:S01]  /*0670*/  @!UP0 UIADD3 UR10, UR10, -UR8, URZ ;  /* 0x800000080a0a8290 */ /* 0x000fe2000fffe03f */
[----:B------:R-:W-:Y:S01]  /*0680*/  PLOP3.LUT P1, PT, PT, PT, UP1, 0x80, 0x0 ;  /* 0x000000000000781c */ /* 0x000fe20003f2f018 */
[----:B------:R-:W-:Y:S01]  /*0690*/  @!UP0 UIADD3 UR11, UR11, 0x1, URZ ;  /* 0x000000010b0b8890 */ /* 0x000fe2000fffe03f */
[----:B------:R-:W-:Y:S01]  /*06a0*/  SEL R0, RZ, 0x8, P2 ;  /* 0x00000008ff007807 */ /* 0x000fe20001000000 */
[----:B------:R-:W-:Y:S01]  /*06b0*/  UISETP.GE.U32.AND UP2, UPT, UR10, UR8, UPT ;  /* 0x000000080a00728c */ /* 0x000fe2000bf46070 */
[----:B------:R-:W-:Y:S01]  /*06c0*/  ISETP.NE.U32.AND P0, PT, R4, RZ, PT ;  /* 0x000000ff0400720c */ /* 0x000fe20003f05070 */
[----:B------:R-:W-:Y:S01]  /*06d0*/  UISETP.GE.AND UP0, UPT, UR4, URZ, UPT ;  /* 0x0000003f0400728c */ /* 0x000fe2000bf06270 */
[----:B------:R-:W-:Y:S01]  /*06e0*/  SEL R0, R0, RZ, P1 ;  /* 0x000000ff00007207 */ /* 0x000fe20000800000 */
[----:B------:R-:W-:Y:S01]  /*06f0*/  UISETP.NE.AND UP1, UPT, UR18, URZ, UPT ;  /* 0x0000003f1200728c */ /* 0x000fe2000bf25270 */
[----:B------:R-:W-:Y:S01]  /*0700*/  LOP3.LUT R48, R6, 0x60, RZ, 0xfc, !PT ;  /* 0x0000006006307812 */ /* 0x000fe200078efcff */
[----:B------:R-:W-:Y:S01]  /*0710*/  UIADD3 UR4, UR21, -0xc0, URZ ;  /* 0xffffff4015047890 */ /* 0x000fe2000fffe03f */
[----:B------:R-:W-:-:S02]  /*0720*/  ISETP.GE.AND P2, PT, R55, UR5, PT ;  /* 0x0000000537007c0c */ /* 0x000fc4000bf46270 */
[----:B------:R-:W-:Y:S01]  /*0730*/  ISETP.NE.U32.AND P3, PT, R0, RZ, PT ;  /* 0x000000ff0000720c */ /* 0x000fe20003f65070 */
[----:B------:R-:W-:Y:S01]  /*0740*/  IMAD.SHL.U32 R48, R48, 0x40, RZ ;  /* 0x0000004030307824 */ /* 0x000fe200078e00ff */
[----:B------:R-:W-:Y:S01]  /*0750*/  @UP2 UIADD3 UR11, UR11, 0x1, URZ ;  /* 0x000000010b0b2890 */ /* 0x000fe2000fffe03f */
[----:B------:R-:W-:Y:S02]  /*0760*/  SEL R0, RZ, 0x10, P2 ;  /* 0x00000010ff007807 */ /* 0x000fe40001000000 */
[----:B------:R-:W-:Y:S01]  /*0770*/  LEA R52, R52, UR16, 0x1 ;  /* 0x0000001034347c11 */ /* 0x000fe2000f8e08ff */
[----:B------:R-:W-:Y:S01]  /*0780*/  @!UP0 UIADD3 UR11, -UR11, URZ, URZ ;  /* 0x0000003f0b0b8290 */ /* 0x000fe2000fffe13f */
[----:B------:R-:W-:Y:S01]  /*0790*/  SEL R0, R0, RZ, P1 ;  /* 0x000000ff00007207 */ /* 0x000fe20000800000 */
[----:B------:R-:W-:Y:S01]  /*07a0*/  UISETP.GT.AND UP0, UPT, UR21, 0xc0, UPT ;  /* 0x000000c01500788c */ /* 0x000fe2000bf04270 */
[----:B------:R-:W-:Y:S01]  /*07b0*/  ISETP.GE.AND P1, PT, R54, UR4, PT ;  /* 0x0000000436007c0c */ /* 0x000fe2000bf26270 */
[----:B------:R-:W-:Y:S01]  /*07c0*/  USEL UR6, UR17, UR11, !UP1 ;  /* 0x0000000b11067287 */ /* 0x000fe2000c800000 */
[-C--:B------:R-:W-:Y:S01]  /*07d0*/  LOP3.LUT R50, R50, R5.reuse, RZ, 0xfc, !PT ;  /* 0x0000000532327212 */ /* 0x080fe200078efcff */
[----:B------:R-:W-:Y:S01]  /*07e0*/  @!PT LDS RZ, [RZ] ;  /* 0x00000000fffff984 */ /* 0x000fe20000000800 */
[----:B------:R-:W-:Y:S01]  /*07f0*/  @!PT LDS RZ, [RZ] ;  /* 0x00000000fffff984 */ /* 0x000fe20000000800 */
[----:B------:R-:W-:Y:S01]  /*0800*/  @!PT LDS RZ, [RZ] ;  /* 0x00000000fffff984 */ /* 0x000fe20000000800 */
[----:B------:R-:W-:Y:S01]  /*0810*/  LDGSTS.E.LTC128B.64 [R52], desc[UR22][R14.64], P0 ;  /* 0x000000000e347fae */ /* 0x000fe20008121b56 */
[----:B------:R-:W-:Y:S01]  /*0820*/  LOP3.LUT R48, R48, R5, RZ, 0xfc, !PT ;  /* 0x0000000530307212 */ /* 0x000fe200078efcff */
[----:B------:R-:W-:Y:S01]  /*0830*/  USHF.L.U32 UR6, UR6, 0x7, URZ ;  /* 0x0000000706067899 */ /* 0x000fe2000800063f */
[----:B------:R-:W-:Y:S01]  /*0840*/  PLOP3.LUT P0, PT, PT, PT, UP0, 0x80, 0x0 ;  /* 0x000000000000781c */ /* 0x000fe20003f0f008 */
[----:B------:R-:W-:Y:S01]  /*0850*/  IMAD.SHL.U32 R50, R50, 0x2, RZ ;  /* 0x0000000232327824 */ /* 0x000fe200078e00ff */
[----:B------:R-:W-:Y:S01]  /*0860*/  SEL R4, RZ, 0x8, P1 ;  /* 0x00000008ff047807 */ /* 0x000fe20000800000 */
[----:B------:R-:W-:Y:S01]  /*0870*/  IMAD.SHL.U32 R48, R48, 0x2, RZ ;  /* 0x0000000230307824 */ /* 0x000fe200078e00ff */
[----:B------:R-:W-:Y:S01]  /*0880*/  ISETP.NE.U32.AND P4, PT, R2, RZ, PT ;  /* 0x000000ff0200720c */ /* 0x000fe20003f85070 */
[----:B------:R-:W-:Y:S01]  /*0890*/  IMAD.U32 R5, RZ, RZ, UR6 ;  /* 0x00000006ff057e24 */ /* 0x000fe2000f8e00ff */
[----:B------:R-:W-:Y:S01]  /*08a0*/  LOP3.LUT R2, R6, UR6, RZ, 0xfc, !PT ;  /* 0x0000000606027c12 */ /* 0x000fe2000f8efcff */
[----:B------:R-:W-:Y:S01]  /*08b0*/  IMAD.U32 R9, RZ, RZ, UR6 ;  /* 0x00000006ff097e24 */ /* 0x000fe2000f8e00ff */
[----:B------:R-:W-:Y:S01]  /*08c0*/  ISETP.NE.U32.AND P2, PT, R0, RZ, PT ;  /* 0x000000ff0000720c */ /* 0x000fe20003f45070 */
[----:B------:R-:W-:Y:S01]  /*08d0*/  IMAD.U32 R7, RZ, RZ, UR6 ;  /* 0x00000006ff077e24 */ /* 0x000fe2000f8e00ff */
[----:B------:R-:W-:Y:S01]  /*08e0*/  ISETP.GE.AND P1, PT, R55, UR4, PT ;  /* 0x0000000437007c0c */ /* 0x000fe2000bf26270 */
[----:B------:R-:W-:Y:S01]  /*08f0*/  IMAD.HI R8, R2, 0x2aaaaaab, RZ ;  /* 0x2aaaaaab02087827 */ /* 0x000fe200078e02ff */
[----:B------:R-:W-:Y:S01]  /*0900*/  LOP3.LUT R5, R5, 0x20, R6, 0xfe, !PT ;  /* 0x0000002005057812 */ /* 0x000fe200078efe06 */
[----:B------:R-:W0:Y:S01]  /*0910*/  LDGDEPBAR ;  /* 0x00000000000079af */ /* 0x000e220000000000 */
[----:B------:R-:W-:Y:S01]  /*0920*/  SEL R4, R4, RZ, P0 ;  /* 0x000000ff04047207 */ /* 0x000fe20000000000 */
[----:B------:R-:W-:Y:S01]  /*0930*/  UISETP.GE.AND UP0, UPT, UR21, 0x1, UPT ;  /* 0x000000011500788c */ /* 0x000fe2000bf06270 */
[----:B------:R-:W-:Y:S01]  /*0940*/  LOP3.LUT R0, R9, 0x40, R6, 0xfe, !PT ;  /* 0x0000004009007812 */ /* 0x000fe200078efe06 */
[----:B------:R-:W-:Y:S01]  /*0950*/  IMAD.HI R9, R5, 0x2aaaaaab, RZ ;  /* 0x2aaaaaab05097827 */ /* 0x000fe200078e02ff */
[----:B------:R-:W-:-:S02]  /*0960*/  LOP3.LUT R7, R7, 0x60, R6, 0xfe, !PT ;  /* 0x0000006007077812 */ /* 0x000fc400078efe06 */
[----:B------:R-:W-:Y:S02]  /*0970*/  SEL R6, RZ, 0x10, P1 ;  /* 0x00000010ff067807 */ /* 0x000fe40000800000 */
[----:B------:R-:W-:Y:S01]  /*0980*/  ISETP.NE.U32.AND P1, PT, R4, RZ, PT ;  /* 0x000000ff0400720c */ /* 0x000fe20003f25070 */
[----:B------:R-:W-:Y:S01]  /*0990*/  IMAD.HI R4, R0, 0x2aaaaaab, RZ ;  /* 0x2aaaaaab00047827 */ /* 0x000fe200078e02ff */
[----:B------:R-:W-:Y:S02]  /*09a0*/  SHF.R.U32.HI R23, RZ, 0x1f, R8 ;  /* 0x0000001fff177819 */ /* 0x000fe40000011608 */
[----:B------:R-:W-:Y:S01]  /*09b0*/  SHF.R.U32.HI R22, RZ, 0x1f, R9 ;  /* 0x0000001fff167819 */ /* 0x000fe20000011609 */
[----:B------:R-:W-:Y:S01]  /*09c0*/  IMAD.HI R11, R7, 0x2aaaaaab, RZ ;  /* 0x2aaaaaab070b7827 */ /* 0x000fe200078e02ff */
[----:B------:R-:W-:Y:S02]  /*09d0*/  SHF.R.U32.HI R21, RZ, 0x1f, R4 ;  /* 0x0000001fff157819 */ /* 0x000fe40000011604 */
[----:B------:R-:W-:-:S02]  /*09e0*/  LEA.HI R23, R8, R23, RZ, 0x17 ;  /* 0x0000001708177211 */ /* 0x000fc400078fb8ff */
[----:B------:R-:W-:Y:S02]  /*09f0*/  SHF.R.U32.HI R20, RZ, 0x1f, R11 ;  /* 0x0000001fff147819 */ /* 0x000fe4000001160b */
[----:B------:R-:W-:Y:S01]  /*0a00*/  LEA.HI R22, R9, R22, RZ, 0x17 ;  /* 0x0000001609167211 */ /* 0x000fe200078fb8ff */
[----:B------:R-:W-:Y:S01]  /*0a10*/  IMAD R23, R23, -0xc00, R2 ;  /* 0xfffff40017177824 */ /* 0x000fe200078e0202 */
[----:B------:R-:W-:Y:S01]  /*0a20*/  LEA.HI R21, R4, R21, RZ, 0x17 ;  /* 0x0000001504157211 */ /* 0x000fe200078fb8ff */
[----:B------:R-:W-:Y:S01]  /*0a30*/  VIADD R4, R48, UR16 ;  /* 0x0000001030047c36 */ /* 0x000fe20008000000 */
[----:B------:R-:W-:Y:S01]  /*0a40*/  LEA.HI R20, R11, R20, RZ, 0x17 ;  /* 0x000000140b147211 */ /* 0x000fe200078fb8ff */
[----:B------:R-:W-:Y:S01]  /*0a50*/  IMAD R22, R22, -0xc00, R5 ;  /* 0xfffff40016167824 */ /* 0x000fe200078e0205 */
[----:B------:R-:W-:Y:S01]  /*0a60*/  SEL R6, R6, RZ, P0 ;  /* 0x000000ff06067207 */ /* 0x000fe20000000000 */
[----:B------:R-:W-:Y:S02]  /*0a70*/  IMAD R21, R21, -0xc00, R0 ;  /* 0xfffff40015157824 */ /* 0x000fe400078e0200 */
[----:B------:R-:W-:Y:S01]  /*0a80*/  IMAD R20, R20, -0xc00, R7 ;  /* 0xfffff40014147824 */ /* 0x000fe200078e0207 */
[----:B------:R-:W-:Y:S01]  /*0a90*/  ISETP.NE.U32.AND P0, PT, R6, RZ, PT ;  /* 0x000000ff0600720c */ /* 0x000fe20003f05070 */
[----:B------:R-:W-:-:S02]  /*0aa0*/  IMAD.SHL.U32 R23, R23, 0x100, RZ ;  /* 0x0000010017177824 */ /* 0x000fc400078e00ff */
[----:B------:R-:W-:Y:S02]  /*0ab0*/  IMAD.SHL.U32 R22, R22, 0x100, RZ ;  /* 0x0000010016167824 */ /* 0x000fe400078e00ff */
[----:B------:R-:W-:Y:S01]  /*0ac0*/  IMAD.SHL.U32 R21, R21, 0x100, RZ ;  /* 0x0000010015157824 */ /* 0x000fe200078e00ff */
[----:B------:R-:W-:Y:S01]  /*0ad0*/  LOP3.LUT R13, R23, 0x38, R56, 0xf8, !PT ;  /* 0x00000038170d7812 */ /* 0x000fe200078ef838 */
[----:B------:R-:W-:Y:S01]  /*0ae0*/  IMAD.SHL.U32 R20, R20, 0x100, RZ ;  /* 0x0000010014147824 */ /* 0x000fe200078e00ff */
[----:B------:R-:W-:Y:S01]  /*0af0*/  LOP3.LUT R11, R22, 0x38, R56, 0xf8, !PT ;  /* 0x00000038160b7812 */ /* 0x000fe200078ef838 */
[----:B------:R-:W-:Y:S01]  /*0b00*/  VIADD R6, R51, UR16 ;  /* 0x0000001033067c36 */ /* 0x000fe20008000000 */
[----:B------:R-:W-:Y:S01]  /*0b10*/  LOP3.LUT R9, R21, 0x38, R56, 0xf8, !PT ;  /* 0x0000003815097812 */ /* 0x000fe200078ef838 */
[----:B--2---:R-:W-:Y:S01]  /*0b20*/  IMAD.WIDE R12, R13, 0x2, R26 ;  /* 0x000000020d0c7825 */ /* 0x004fe200078e021a */
[----:B------:R-:W-:-:S03]  /*0b30*/  LOP3.LUT R7, R20, 0x38, R56, 0xf8, !PT ;  /* 0x0000003814077812 */ /* 0x000fc600078ef838 */
[----:B------:R-:W-:Y:S01]  /*0b40*/  VIADD R5, R50, UR16 ;  /* 0x0000001032057c36 */ /* 0x000fe20008000000 */
[----:B------:R-:W-:Y:S01]  /*0b50*/  LDGSTS.E.BYPASS.LTC128B.128 [R6+0x2000], desc[UR22][R12.64], P6 ;  /* 0x020000000c067fae */ /* 0x000fe2000b101d56 */
[----:B------:R-:W-:-:S04]  /*0b60*/  IMAD.WIDE R10, R11, 0x2, R26 ;  /* 0x000000020b0a7825 */ /* 0x000fc800078e021a */
[----:B------:R-:W-:Y:S01]  /*0b70*/  VIADD R0, R49, UR16 ;  /* 0x0000001031007c36 */ /* 0x000fe20008000000 */
[----:B------:R-:W-:Y:S01]  /*0b80*/  LDGSTS.E.BYPASS.LTC128B.128 [R5+0x2000], desc[UR22][R10.64], P6 ;  /* 0x020000000a057fae */ /* 0x000fe2000b101d56 */
[----:B------:R-:W-:-:S04]  /*0b90*/  IMAD.WIDE R8, R9, 0x2, R26 ;  /* 0x0000000209087825 */ /* 0x000fc800078e021a */
[----:B------:R-:W-:Y:S01]  /*0ba0*/  IMAD.WIDE R16, R7, 0x2, R26 ;  /* 0x0000000207107825 */ /* 0x000fe200078e021a */
[----:B------:R-:W-:Y:S03]  /*0bb0*/  LDGSTS.E.BYPASS.LTC128B.128 [R0+0x2000], desc[UR22][R8.64], P6 ;  /* 0x0200000008007fae */ /* 0x000fe6000b101d56 */
[----:B------:R-:W-:Y:S01]  /*0bc0*/  IMAD.SHL.U32 R7, R47, 0x40, RZ ;  /* 0x000000402f077824 */ /* 0x000fe200078e00ff */
[----:B------:R-:W-:Y:S01]  /*0bd0*/  LDGSTS.E.BYPASS.LTC128B.128 [R4+0x2000], desc[UR22][R16.64], P6 ;  /* 0x0200000010047fae */ /* 0x000fe2000b101d56 */
[----:B------:R-:W-:-:S03]  /*0be0*/  IMAD.SHL.U32 R2, R24, 0x40, RZ ;  /* 0x0000004018027824 */ /* 0x000fc600078e00ff */
[----:B------:R-:W0:Y:S01]  /*0bf0*/  LDGDEPBAR ;  /* 0x00000000000079af */ /* 0x000e220000000000 */
[----:B------:R-:W-:Y:S02]  /*0c00*/  LOP3.LUT R19, R7, R44, RZ, 0xfc, !PT ;  /* 0x0000002c07137212 */ /* 0x000fe400078efcff */
[----:B------:R-:W-:Y:S01]  /*0c10*/  LOP3.LUT R7, R47, 0x7, R42, 0x78, !PT ;  /* 0x000000072f077812 */ /* 0x000fe200078e782a */
[----:B------:R-:W-:Y:S04]  /*0c20*/  BAR.SYNC.DEFER_BLOCKING 0x0 ;  /* 0x0000000000007b1d */ /* 0x000fe80000010000 */
[----:B------:R-:W-:-:S05]  /*0c30*/  IMAD.SHL.U32 R7, R7, 0x8, RZ ;  /* 0x0000000807077824 */ /* 0x000fca00078e00ff */
[----:B------:R-:W-:-:S05]  /*0c40*/  LOP3.LUT R46, R7, R2, RZ, 0xfc, !PT ;  /* 0x00000002072e7212 */ /* 0x000fca00078efcff */
[----:B------:R-:W-:Y:S01]  /*0c50*/  IMAD.SHL.U32 R46, R46, 0x2, RZ ;  /* 0x000000022e2e7824 */ /* 0x000fe200078e00ff */
[----:B------:R-:W-:Y:S01]  /*0c60*/  @!PT LDS RZ, [RZ] ;  /* 0x00000000fffff984 */ /* 0x000fe20000000800 */
[----:B------:R-:W-:Y:S01]  /*0c70*/  @!PT LDS RZ, [RZ] ;  /* 0x00000000fffff984 */ /* 0x000fe20000000800 */
[----:B------:R-:W-:Y:S01]  /*0c80*/  @!PT LDS RZ, [RZ] ;  /* 0x00000000fffff984 */ /* 0x000fe20000000800 */
[----:B------:R-:W-:Y:S04]  /*0c90*/  LDGSTS.E.LTC128B.64 [R52+0x800], desc[UR22][R14.64+0x80], P5 ;  /* 0x008000800e347fae */ /* 0x000fe8000a921b56 */
[----:B------:R-:W0:Y:S04]  /*0ca0*/  LDGDEPBAR ;  /* 0x00000000000079af */ /* 0x000e280000000000 */
[----:B------:R-:W-:Y:S04]  /*0cb0*/  LDGSTS.E.BYPASS.LTC128B.128 [R6+0x6000], desc[UR22][R12.64+0x80], P4 ;  /* 0x060000800c067fae */ /* 0x000fe8000a101d56 */
[----:B------:R-:W-:Y:S04]  /*0cc0*/  LDGSTS.E.BYPASS.LTC128B.128 [R5+0x6000], desc[UR22][R10.64+0x80], P4 ;  /* 0x060000800a057fae */ /* 0x000fe8000a101d56 */
[----:B------:R-:W-:Y:S04]  /*0cd0*/  LDGSTS.E.BYPASS.LTC128B.128 [R0+0x6000], desc[UR22][R8.64+0x80], P4 ;  /* 0x0600008008007fae */ /* 0x000fe8000a101d56 */
[----:B------:R-:W-:Y:S04]  /*0ce0*/  LDGSTS.E.BYPASS.LTC128B.128 [R4+0x6000], desc[UR22][R16.64+0x80], P4 ;  /* 0x0600008010047fae */ /* 0x000fe8000a101d56 */
[----:B------:R-:W0:Y:S01]  /*0cf0*/  LDGDEPBAR ;  /* 0x00000000000079af */ /* 0x000e220000000000 */
[----:B------:R-:W-:Y:S06]  /*0d00*/  BAR.SYNC.DEFER_BLOCKING 0x0 ;  /* 0x0000000000007b1d */ /* 0x000fec0000010000 */
        /* <DEDUP_REMOVED lines=14> */
[----:B------:R1:W-:Y:S04]  /*0df0*/  LDGSTS.E.LTC128B.64 [R52+0x1800], desc[UR22][R14.64+0x180], P1 ;  /* 0x018001800e347fae */ /* 0x0003e80008921b56 */
[----:B------:R-:W0:Y:S04]  /*0e00*/  LDGDEPBAR ;  /* 0x00000000000079af */ /* 0x000e280000000000 */
[----:B------:R2:W-:Y:S04]  /*0e10*/  LDGSTS.E.BYPASS.LTC128B.128 [R6+0xe000], desc[UR22][R12.64+0x180], P0 ;  /* 0x0e0001800c067fae */ /* 0x0005e80008101d56 */
[----:B------:R3:W-:Y:S04]  /*0e20*/  LDGSTS.E.BYPASS.LTC128B.128 [R5+0xe000], desc[UR22][R10.64+0x180], P0 ;  /* 0x0e0001800a057fae */ /* 0x0007e80008101d56 */
[----:B------:R4:W-:Y:S04]  /*0e30*/  LDGSTS.E.BYPASS.LTC128B.128 [R0+0xe000], desc[UR22][R8.64+0x180], P0 ;  /* 0x0e00018008007fae */ /* 0x0009e80008101d56 */
[----:B------:R5:W-:Y:S01]  /*0e40*/  LDGSTS.E.BYPASS.LTC128B.128 [R4+0xe000], desc[UR22][R16.64+0x180], P0 ;  /* 0x0e00018010047fae */ /* 0x000be20008101d56 */
[----:B------:R-:W-:-:S03]  /*0e50*/  PLOP3.LUT P0, PT, PT, PT, UP0, 0x80, 0x0 ;  /* 0x000000000000781c */ /* 0x000fc60003f0f008 */
[----:B------:R-:W0:Y:S01]  /*0e60*/  LDGDEPBAR ;  /* 0x00000000000079af */ /* 0x000e220000000000 */
[----:B-1----:R-:W-:Y:S02]  /*0e70*/  LOP3.LUT R14, R19, 0x7, R42, 0xf8, !PT ;  /* 0x00000007130e7812 */ /* 0x002fe400078ef82a */
[----:B--2---:R-:W-:Y:S02]  /*0e80*/  CS2R R6, SRZ ;  /* 0x0000000000067805 */ /* 0x004fe4000001ff00 */
[----:B---3--:R-:W-:Y:S01]  /*0e90*/  CS2R R10, SRZ ;  /* 0x00000000000a7805 */ /* 0x008fe2000001ff00 */
[----:B----4-:R-:W-:Y:S01]  /*0ea0*/  IMAD.SHL.U32 R0, R14, 0x40, RZ ;  /* 0x000000400e007824 */ /* 0x010fe200078e00ff */
[----:B------:R-:W-:Y:S02]  /*0eb0*/  CS2R R8, SRZ ;  /* 0x0000000000087805 */ /* 0x000fe4000001ff00 */
[----:B-----5:R-:W-:Y:S01]  /*0ec0*/  CS2R R4, SRZ ;  /* 0x0000000000047805 */ /* 0x020fe2000001ff00 */
[----:B------:R-:W-:-:S04]  /*0ed0*/  DEPBAR.LE SB0, 0x6 ;  /* 0x000081800000791a */ /* 0x000fc80000000000 */
[----:B------:R-:W-:Y:S01]  /*0ee0*/  BAR.SYNC.DEFER_BLOCKING 0x0 ;  /* 0x0000000000007b1d */ /* 0x000fe20000010000 */
[----:B------:R-:W-:-:S05]  /*0ef0*/  LOP3.LUT R43, R0, R43, RZ, 0xfc, !PT ;  /* 0x0000002b002b7212 */ /* 0x000fca00078efcff */
[----:B------:R-:W-:Y:S01]  /*0f00*/  IMAD.SHL.U32 R43, R43, 0x2, RZ ;  /* 0x000000022b2b7824 */ /* 0x000fe200078e00ff */
[----:B------:R1:W2:Y:S04]  /*0f10*/  LDSM.16.M88.4 R12, [R46+UR16] ;  /* 0x000000102e0c783b */ /* 0x0002a80008000200 */
[----:B------:R1:W3:Y:S02]  /*0f20*/  LDSM.16.M88.4 R16, [R43+UR16+0x2000] ;  /* 0x002000102b10783b */ /* 0x0002e40008000200 */
[----:B-1----:R-:W-:Y:S05]  /*0f30*/  @!P0 BRA `(.L_x_0) ;  /* 0x00000008000c8947 */ /* 0x002fea0003800000 */
[----:B------:R-:W-:Y:S01]  /*0f40*/  IMAD.WIDE.U32 R10, R24, 0x8, R28 ;  /* 0x00000008180a7825 */ /* 0x000fe200078e001c */
[C---:B------:R-:W-:Y:S01]  /*0f50*/  LOP3.LUT R29, R3.reuse, 0x2, RZ, 0xfc, !PT ;  /* 0x00000002031d7812 */ /* 0x040fe200078efcff */
[----:B------:R-:W-:Y:S01]  /*0f60*/  UIADD3 UR15, UR16, 0x2000, URZ ;  /* 0x00002000100f7890 */ /* 0x000fe2000fffe03f */
[----:B------:R-:W-:Y:S01]  /*0f70*/  LOP3.LUT R31, R3, 0x4, RZ, 0xfc, !PT ;  /* 0x00000004031f7812 */ /* 0x000fe200078efcff */
[C---:B------:R-:W-:Y:S01]  /*0f80*/  IMAD.IADD R25, R55.reuse, 0x1, R20 ;  /* 0x0000000137197824 */ /* 0x040fe200078e0214 */
[----:B------:R-:W-:Y:S01]  /*0f90*/  IADD3 R40, P0, R10, 0x200, RZ ;  /* 0x000002000a287810 */ /* 0x000fe20007f1e0ff */
[----:B------:R-:W-:Y:S01]  /*0fa0*/  IMAD.IADD R9, R55, 0x1, R21 ;  /* 0x0000000137097824 */ /* 0x000fe200078e0215 */
[----:B------:R-:W-:Y:S01]  /*0fb0*/  LOP3.LUT R21, R47, 0x2, RZ, 0xfc, !PT ;  /* 0x000000022f157812 */ /* 0x000fe200078efcff */
[C---:B------:R-:W-:Y:S01]  /*0fc0*/  IMAD.IADD R7, R55.reuse, 0x1, R22 ;  /* 0x0000000137077824 */ /* 0x040fe200078e0216 */
[----:B------:R-:W-:Y:S01]  /*0fd0*/  LOP3.LUT R29, R29, 0x7, R42, 0x78, !PT ;  /* 0x000000071d1d7812 */ /* 0x000fe200078e782a */
[----:B------:R-:W-:Y:S01]  /*0fe0*/  IMAD.IADD R5, R55, 0x1, R23 ;  /* 0x0000000137057824 */ /* 0x000fe200078e0217 */
[----:B------:R-:W-:Y:S01]  /*0ff0*/  LOP3.LUT R23, R47, 0x4, RZ, 0xfc, !PT ;  /* 0x000000042f177812 */ /* 0x000fe200078efcff */
[--C-:B------:R-:W-:Y:S01]  /*1000*/  IMAD.WIDE R24, R25, 0x2, R26.reuse ;  /* 0x0000000219187825 */ /* 0x100fe200078e021a */
[----:B------:R-:W-:Y:S01]  /*1010*/  LOP3.LUT R21, R21, 0x7, R42, 0x78, !PT ;  /* 0x0000000715157812 */ /* 0x000fe200078e782a */
[----:B------:R-:W-:Y:S01]  /*1020*/  UIADD3 UR14, UR21, -0x100, URZ ;  /* 0xffffff00150e7890 */ /* 0x000fe2000fffe03f */
[----:B------:R-:W-:Y:S01]  /*1030*/  LOP3.LUT R23, R23, 0x7, R42, 0x78, !PT ;  /* 0x0000000717177812 */ /* 0x000fe200078e782a */
[--C-:B------:R-:W-:Y:S01]  /*1040*/  IMAD.WIDE R8, R9, 0x2, R26.reuse ;  /* 0x0000000209087825 */ /* 0x100fe200078e021a */
[----:B------:R-:W-:Y:S01]  /*1050*/  IADD3 R32, P3, R24, 0x200, RZ ;  /* 0x0000020018207810 */ /* 0x000fe20007f7e0ff */
[----:B------:R-:W-:Y:S01]  /*1060*/  UMOV UR13, 0x3 ;  /* 0x00000003000d7882 */ /* 0x000fe20000000000 */
[----:B------:R-:W-:Y:S01]  /*1070*/  UMOV UR10, URZ ;  /* 0x0000003f000a7c82 */ /* 0x000fe20008000000 */
[--C-:B------:R-:W-:Y:S01]  /*1080*/  IMAD.WIDE R6, R7, 0x2, R26.reuse ;  /* 0x0000000207067825 */ /* 0x100fe200078e021a */
[----:B------:R-:W-:Y:S01]  /*1090*/  IADD3 R34, P2, R8, 0x200, RZ ;  /* 0x0000020008227810 */ /* 0x000fe20007f5e0ff */
[----:B------:R-:W-:Y:S01]  /*10a0*/  UMOV UR4, UR16 ;  /* 0x0000001000047c82 */ /* 0x000fe20008000000 */
[----:B------:R-:W-:Y:S01]  /*10b0*/  UMOV UR11, URZ ;  /* 0x0000003f000b7c82 */ /* 0x000fe20008000000 */
[----:B------:R-:W-:Y:S01]  /*10c0*/  IMAD.WIDE R4, R5, 0x2, R26 ;  /* 0x0000000205047825 */ /* 0x000fe200078e021a */
[----:B------:R-:W-:Y:S01]  /*10d0*/  LOP3.LUT R27, R3, 0x6, RZ, 0xfc, !PT ;  /* 0x00000006031b7812 */ /* 0x000fe200078efcff */
[----:B------:R-:W-:Y:S01]  /*10e0*/  UMOV UR12, UR14 ;  /* 0x0000000e000c7c82 */ /* 0x000fe20008000000 */
[----:B------:R-:W-:Y:S01]  /*10f0*/  LOP3.LUT R3, R31, 0x7, R42, 0x78, !PT ;  /* 0x000000071f037812 */ /* 0x000fe200078e782a */
[----:B------:R-:W-:Y:S01]  /*1100*/  IMAD.X R41, RZ, RZ, R11, P0 ;  /* 0x000000ffff297224 */ /* 0x000fe200000e060b */
[----:B------:R-:W-:Y:S01]  /*1110*/  LOP3.LUT R11, R47, 0x6, RZ, 0xfc, !PT ;  /* 0x000000062f0b7812 */ /* 0x000fe200078efcff */
[----:B------:R-:W-:Y:S01]  /*1120*/  IMAD.SHL.U32 R29, R29, 0x8, RZ ;  /* 0x000000081d1d7824 */ /* 0x000fe200078e00ff */
[----:B------:R-:W-:Y:S01]  /*1130*/  LOP3.LUT R27, R27, 0x7, R42, 0x78, !PT ;  /* 0x000000071b1b7812 */ /* 0x000fe200078e782a */
[----:B------:R-:W-:Y:S01]  /*1140*/  IMAD.SHL.U32 R3, R3, 0x8, RZ ;  /* 0x0000000803037824 */ /* 0x000fe200078e00ff */
[----:B------:R-:W-:Y:S01]  /*1150*/  LOP3.LUT R11, R11, 0x7, R42, 0x78, !PT ;  /* 0x000000070b0b7812 */ /* 0x000fe200078e782a */
[----:B------:R-:W-:Y:S01]  /*1160*/  IMAD.SHL.U32 R21, R21, 0x8, RZ ;  /* 0x0000000815157824 */ /* 0x000fe200078e00ff */
[C---:B------:R-:W-:Y:S01]  /*1170*/  LOP3.LUT R22, R0.reuse, R29, RZ, 0xfc, !PT ;  /* 0x0000001d00167212 */ /* 0x040fe200078efcff */
[----:B------:R-:W-:Y:S01]  /*1180*/  IMAD.SHL.U32 R23, R23, 0x8, RZ ;  /* 0x0000000817177824 */ /* 0x000fe200078e00ff */
[----:B------:R-:W-:Y:S01]  /*1190*/  LOP3.LUT R3, R0, R3, RZ, 0xfc, !PT ;  /* 0x0000000300037212 */ /* 0x000fe200078efcff */
[----:B------:R-:W-:Y:S01]  /*11a0*/  IMAD.SHL.U32 R27, R27, 0x8, RZ ;  /* 0x000000081b1b7824 */ /* 0x000fe200078e00ff */
[C---:B------:R-:W-:Y:S01]  /*11b0*/  LOP3.LUT R21, R2.reuse, R21, RZ, 0xfc, !PT ;  /* 0x0000001502157212 */ /* 0x040fe200078efcff */
[----:B------:R-:W-:Y:S01]  /*11c0*/  IMAD.SHL.U32 R11, R11, 0x8, RZ ;  /* 0x000000080b0b7824 */ /* 0x000fe200078e00ff */
[----:B------:R-:W-:Y:S01]  /*11d0*/  LOP3.LUT R20, R2, R23, RZ, 0xfc, !PT ;  /* 0x0000001702147212 */ /* 0x000fe200078efcff */
[----:B------:R-:W-:Y:S01]  /*11e0*/  IMAD.X R35, RZ, RZ, R9, P2 ;  /* 0x000000ffff237224 */ /* 0x000fe200010e0609 */
[----:B------:R-:W-:Y:S01]  /*11f0*/  IADD3 R36, P1, R6, 0x200, RZ ;  /* 0x0000020006247810 */ /* 0x000fe20007f3e0ff */
[----:B------:R-:W-:Y:S01]  /*1200*/  IMAD.X R31, RZ, RZ, R25, P3 ;  /* 0x000000ffff1f7224 */ /* 0x000fe200018e0619 */
[----:B------:R-:W-:-:S02]  /*1210*/  IADD3 R38, P0, R4, 0x200, RZ ;  /* 0x0000020004267810 */ /* 0x000fc40007f1e0ff */
[----:B------:R-:W-:Y:S02]  /*1220*/  CS2R R8, SRZ ;  /* 0x0000000000087805 */ /* 0x000fe4000001ff00 */
[----:B------:R-:W-:Y:S01]  /*1230*/  LOP3.LUT R0, R0, R27, RZ, 0xfc, !PT ;  /* 0x0000001b00007212 */ /* 0x000fe200078efcff */
[----:B------:R-:W-:Y:S01]  /*1240*/  IMAD.X R37, RZ, RZ, R7, P1 ;  /* 0x000000ffff257224 */ /* 0x000fe200008e0607 */
[----:B------:R-:W-:Y:S01]  /*1250*/  LOP3.LUT R2, R2, R11, RZ, 0xfc, !PT ;  /* 0x0000000b02027212 */ /* 0x000fe200078efcff */
[----:B------:R-:W-:Y:S01]  /*1260*/  IMAD.X R39, RZ, RZ, R5, P0 ;  /* 0x000000ffff277224 */ /* 0x000fe200000e0605 */
[----:B------:R-:W-:Y:S02]  /*1270*/  CS2R R4, SRZ ;  /* 0x0000000000047805 */ /* 0x000fe4000001ff00 */
[----:B------:R-:W-:Y:S02]  /*1280*/  CS2R R6, SRZ ;  /* 0x0000000000067805 */ /* 0x000fe4000001ff00 */
[----:B------:R-:W-:Y:S01]  /*1290*/  CS2R R10, SRZ ;  /* 0x00000000000a7805 */ /* 0x000fe2000001ff00 */
[----:B------:R-:W-:Y:S01]  /*12a0*/  IMAD.SHL.U32 R29, R22, 0x2, RZ ;  /* 0x00000002161d7824 */ /* 0x000fe200078e00ff */
[----:B------:R-:W-:Y:S01]  /*12b0*/  UMOV UR5, UR15 ;  /* 0x0000000f00057c82 */ /* 0x000fe20008000000 */
[----:B------:R-:W-:-:S02]  /*12c0*/  IMAD.SHL.U32 R3, R3, 0x2, RZ ;  /* 0x0000000203037824 */ /* 0x000fc400078e00ff */
[----:B------:R-:W-:Y:S02]  /*12d0*/  IMAD.SHL.U32 R0, R0, 0x2, RZ ;  /* 0x0000000200007824 */ /* 0x000fe400078e00ff */
[----:B------:R-:W-:Y:S02]  /*12e0*/  IMAD.SHL.U32 R30, R21, 0x2, RZ ;  /* 0x00000002151e7824 */ /* 0x000fe400078e00ff */
[----:B------:R-:W-:Y:S02]  /*12f0*/  IMAD.SHL.U32 R28, R20, 0x2, RZ ;  /* 0x00000002141c7824 */ /* 0x000fe400078e00ff */
[----:B------:R-:W-:-:S07]  /*1300*/  IMAD.SHL.U32 R2, R2, 0x2, RZ ;  /* 0x0000000202027824 */ /* 0x000fce00078e00ff */
.L_x_1:
[----:B------:R-:W-:-:S01]  /*1310*/  LDSM.16.M88.4 R20, [R30+UR4] ;  /* 0x000000041e14783b */ /* 0x000fc20008000200 */
[----:B--23--:R-:W-:Y:S01]  /*1320*/  HMMA.16816.F32.BF16 R4, R12, R16, R4 ;  /* 0x000000100c04723c */ /* 0x00cfe20000041804 */
[----:B------:R-:W-:Y:S02]  /*1330*/  UISETP.GE.AND UP0, UPT, UR11, UR14, UPT ;  /* 0x0000000e0b00728c */ /* 0x000fe4000bf06270 */
[----:B------:R-:W2:Y:S01]  /*1340*/  LDSM.16.M88.4 R24, [R29+UR5] ;  /* 0x000000051d18783b */ /* 0x000ea20008000200 */
[----:B------:R-:W-:Y:S01]  /*1350*/  UIADD3 UR13, UR13, 0x1, URZ ;  /* 0x000000010d0d7890 */ /* 0x000fe2000fffe03f */
[----:B------:R-:W-:Y:S01]  /*1360*/  ISETP.GE.AND P1, PT, R54, UR12, PT ;  /* 0x0000000c36007c0c */ /* 0x000fe2000bf26270 */
[----:B------:R-:W-:Y:S01]  /*1370*/  HMMA.16816.F32.BF16 R8, R12, R18, R8 ;  /* 0x000000120c08723c */ /* 0x000fe20000041808 */
[----:B------:R-:W-:Y:S01]  /*1380*/  LDSM.16.M88.4 R12, [R28+UR4] ;  /* 0x000000041c0c783b */ /* 0x000fe20008000200 */
[----:B------:R-:W-:Y:S01]  /*1390*/  PLOP3.LUT P0, PT, PT, PT, UP0, 0x80, 0x0 ;  /* 0x000000000000781c */ /* 0x000fe20003f0f008 */
[----:B------:R-:W-:Y:S02]  /*13a0*/  UIADD3 UR10, UR10, 0x1, URZ ;  /* 0x000000010a0a7890 */ /* 0x000fe4000fffe03f */
[----:B------:R-:W3:Y:S01]  /*13b0*/  LDSM.16.M88.4 R16, [R3+UR5] ;  /* 0x000000050310783b */ /* 0x000ee20008000200 */
[----:B------:R-:W-:Y:S01]  /*13c0*/  SEL R33, RZ, 0x8, P1 ;  /* 0x00000008ff217807 */ /* 0x000fe20000800000 */
[----:B------:R-:W-:Y:S01]  /*13d0*/  UISETP.GE.AND UP0, UPT, UR13, 0x4, UPT ;  /* 0x000000040d00788c */ /* 0x000fe2000bf06270 */
[----:B------:R-:W-:Y:S01]  /*13e0*/  ISETP.GE.AND P1, PT, R55, UR12, PT ;  /* 0x0000000c37007c0c */ /* 0x000fe2000bf26270 */
[----:B------:R-:W-:Y:S02]  /*13f0*/  UIADD3 UR11, UR11, 0x40, URZ ;  /* 0x000000400b0b7890 */ /* 0x000fe4000fffe03f */
[----:B------:R-:W-:Y:S01]  /*1400*/  SEL R33, R33, RZ, !P0 ;  /* 0x000000ff21217207 */ /* 0x000fe20004000000 */
[----:B------:R-:W-:Y:S01]  /*1410*/  USEL UR13, UR13, URZ, !UP0 ;  /* 0x0000003f0d0d7287 */ /* 0x000fe2000c000000 */
[----:B------:R-:W-:Y:S01]  /*1420*/  SEL R57, RZ, 0x10, P1 ;  /* 0x00000010ff397807 */ /* 0x000fe20000800000 */
[----:B------:R-:W-:Y:S01]  /*1430*/  UISETP.GE.AND UP0, UPT, UR10, 0x4, UPT ;  /* 0x000000040a00788c */ /* 0x000fe2000bf06270 */
[----:B------:R-:W-:Y:S01]  /*1440*/  ISETP.NE.U32.AND P1, PT, R33, RZ, PT ;  /* 0x000000ff2100720c */ /* 0x000fe20003f25070 */
[----:B------:R-:W-:Y:S01]  /*1450*/  ULEA UR24, UR13, UR15, 0xe ;  /* 0x0000000f0d187291 */ /* 0x000fe2000f8e703f */
[----:B------:R-:W-:Y:S01]  /*1460*/  SEL R57, R57, RZ, !P0 ;  /* 0x000000ff39397207 */ /* 0x000fe20004000000 */
[----:B------:R-:W-:Y:S01]  /*1470*/  IMAD.U32 R33, RZ, RZ, UR13 ;  /* 0x0000000dff217e24 */ /* 0x000fe2000f8e00ff */
[----:B------:R-:W-:Y:S02]  /*1480*/  USEL UR10, UR10, URZ, !UP0 ;  /* 0x0000003f0a0a7287 */ /* 0x000fe4000c000000 */
[----:B------:R-:W-:Y:S01]  /*1490*/  ISETP.NE.U32.AND P0, PT, R57, RZ, PT ;  /* 0x000000ff3900720c */ /* 0x000fe20003f05070 */
[----:B------:R-:W-:Y:S01]  /*14a0*/  IMAD R60, R33, 0x800, R52 ;  /* 0x00000800213c7824 */ /* 0x000fe200078e0234 */
[----:B------:R-:W-:Y:S01]  /*14b0*/  UISETP.GE.AND UP0, UPT, UR11, UR21, UPT ;  /* 0x000000150b00728c */ /* 0x000fe2000bf06270 */
[----:B------:R-:W-:Y:S01]  /*14c0*/  VIADD R33, R51, UR24 ;  /* 0x0000001833217c36 */ /* 0x000fe20008000000 */
[----:B------:R-:W-:Y:S01]  /*14d0*/  UIADD3 UR12, UR12, -0x40, URZ ;  /* 0xffffffc00c0c7890 */ /* 0x000fe2000fffe03f */
[----:B------:R-:W-:Y:S02]  /*14e0*/  VIADD R61, R50, UR24 ;  /* 0x00000018323d7c36 */ /* 0x000fe40008000000 */
[----:B------:R-:W-:Y:S02]  /*14f0*/  VIADD R59, R49, UR24 ;  /* 0x00000018313b7c36 */ /* 0x000fe40008000000 */
[----:B------:R-:W-:-:S01]  /*1500*/  VIADD R57, R48, UR24 ;  /* 0x0000001830397c36 */ /* 0x000fc20008000000 */
[----:B--2---:R-:W-:Y:S06]  /*1510*/  HMMA.16816.F32.BF16 R4, R20, R24, R4 ;  /* 0x000000181404723c */ /* 0x004fec0000041804 */
[----:B------:R-:W-:Y:S01]  /*1520*/  HMMA.16816.F32.BF16 R8, R20, R26, R8 ;  /* 0x0000001a1408723c */ /* 0x000fe20000041808 */
[----:B------:R-:W-:Y:S01]  /*1530*/  LDSM.16.M88.4 R20, [R2+UR4] ;  /* 0x000000040214783b */ /* 0x000fe20008000200 */
[----:B------:R-:W-:Y:S03]  /*1540*/  ULEA UR4, UR10, UR16, 0xb ;  /* 0x000000100a047291 */ /* 0x000fe6000f8e583f */
[----:B------:R-:W2:Y:S01]  /*1550*/  LDSM.16.M88.4 R24, [R0+UR5] ;  /* 0x000000050018783b */ /* 0x000ea20008000200 */
[----:B------:R-:W-:Y:S01]  /*1560*/  ULEA UR5, UR10, UR15, 0xe ;  /* 0x0000000f0a057291 */ /* 0x000fe2000f8e703f */
[----:B------:R-:W-:-:S11]  /*1570*/  BAR.SYNC.DEFER_BLOCKING 0x0 ;  /* 0x0000000000007b1d */ /* 0x000fd60000010000 */
[----:B---3--:R-:W-:Y:S06]  /*1580*/  HMMA.16816.F32.BF16 R4, R12, R16, R4 ;  /* 0x000000100c04723c */ /* 0x008fec0000041804 */
[----:B------:R-:W-:Y:S01]  /*1590*/  HMMA.16816.F32.BF16 R8, R12, R18, R8 ;  /* 0x000000120c08723c */ /* 0x000fe20000041808 */
[----:B------:R-:W-:Y:S01]  /*15a0*/  @!PT LDS RZ, [RZ] ;  /* 0x00000000fffff984 */ /* 0x000fe20000000800 */
[----:B------:R-:W-:Y:S01]  /*15b0*/  @!PT LDS RZ, [RZ] ;  /* 0x00000000fffff984 */ /* 0x000fe20000000800 */
[----:B------:R-:W-:Y:S01]  /*15c0*/  @!PT LDS RZ, [RZ] ;  /* 0x00000000fffff984 */ /* 0x000fe20000000800 */
[----:B------:R3:W-:Y:S04]  /*15d0*/  LDGSTS.E.LTC128B.64 [R60], desc[UR22][R40.64], P1 ;  /* 0x00000000283c7fae */ /* 0x0007e80008921b56 */
[----:B------:R-:W0:Y:S04]  /*15e0*/  LDGDEPBAR ;  /* 0x00000000000079af */ /* 0x000e280000000000 */
[----:B------:R4:W-:Y:S04]  /*15f0*/  LDGSTS.E.BYPASS.LTC128B.128 [R33], desc[UR22][R38.64], P0 ;  /* 0x0000000026217fae */ /* 0x0009e80008101d56 */
[----:B-1----:R1:W-:Y:S05]  /*1600*/  LDGSTS.E.BYPASS.LTC128B.128 [R61], desc[UR22][R36.64], P0 ;  /* 0x00000000243d7fae */ /* 0x0023ea0008101d56 */
[----:B--2---:R-:W-:Y:S01]  /*1610*/  HMMA.16816.F32.BF16 R4, R20, R24, R4 ;  /* 0x000000181404723c */ /* 0x004fe20000041804 */
[----:B------:R2:W-:-:S05]  /*1620*/  LDGSTS.E.BYPASS.LTC128B.128 [R59], desc[UR22][R34.64], P0 ;  /* 0x00000000223b7fae */ /* 0x0005ca0008101d56 */
[----:B------:R-:W-:Y:S05]  /*1630*/  HMMA.16816.F32.BF16 R8, R20, R26, R8 ;  /* 0x0000001a1408723c */ /* 0x000fea0000041808 */
[----:B---3--:R-:W-:Y:S06]  /*1640*/  IADD3 R40, P1, R40, 0x80, RZ ;  /* 0x0000008028287810 */ /* 0x008fec0007f3e0ff */
[----:B------:R-:W-:Y:S02]  /*1650*/  IMAD.X R41, RZ, RZ, R41, P1 ;  /* 0x000000ffff297224 */ /* 0x000fe400008e0629 */
[----:B----4-:R-:W-:Y:S01]  /*1660*/  IMAD.MOV.U32 R33, RZ, RZ, R31 ;  /* 0x000000ffff217224 */ /* 0x010fe200078e001f */
[----:B------:R-:W-:Y:S02]  /*1670*/  IADD3 R38, P2, R38, 0x80, RZ ;  /* 0x0000008026267810 */ /* 0x000fe40007f5e0ff */
[----:B-1----:R-:W-:Y:S02]  /*1680*/  IADD3 R36, P3, R36, 0x80, RZ ;  /* 0x0000008024247810 */ /* 0x002fe40007f7e0ff */
[----:B------:R1:W-:Y:S01]  /*1690*/  LDGSTS.E.BYPASS.LTC128B.128 [R57], desc[UR22][R32.64], P0 ;  /* 0x0000000020397fae */ /* 0x0003e20008101d56 */
[----:B------:R-:W-:Y:S01]  /*16a0*/  PLOP3.LUT P0, PT, PT, PT, UP0, 0x80, 0x0 ;  /* 0x000000000000781c */ /* 0x000fe20003f0f008 */
[----:B------:R-:W-:Y:S01]  /*16b0*/  IMAD.X R39, RZ, RZ, R39, P2 ;  /* 0x000000ffff277224 */ /* 0x000fe200010e0627 */
[----:B--2---:R-:W-:Y:S01]  /*16c0*/  IADD3 R34, P4, R34, 0x80, RZ ;  /* 0x0000008022227810 */ /* 0x004fe20007f9e0ff */
[----:B------:R-:W0:Y:S01]  /*16d0*/  LDGDEPBAR ;  /* 0x00000000000079af */ /* 0x000e220000000000 */
[----:B------:R-:W-:Y:S03]  /*16e0*/  IMAD.X R37, RZ, RZ, R37, P3 ;  /* 0x000000ffff257224 */ /* 0x000fe600018e0625 */
[----:B------:R-:W-:Y:S01]  /*16f0*/  IMAD.X R35, RZ, RZ, R35, P4 ;  /* 0x000000ffff237224 */ /* 0x000fe200020e0623 */
[----:B-1----:R-:W-:Y:S01]  /*1700*/  IADD3 R32, P5, R32, 0x80, RZ ;  /* 0x0000008020207810 */ /* 0x002fe20007fbe0ff */
[----:B------:R-:W-:Y:S04]  /*1710*/  DEPBAR.LE SB0, 0x6 ;  /* 0x000081800000791a */ /* 0x000fe80000000000 */
[----:B------:R-:W-:Y:S01]  /*1720*/  BAR.SYNC.DEFER_BLOCKING 0x0 ;  /* 0x0000000000007b1d */ /* 0x000fe20000010000 */
[----:B------:R-:W-:Y:S05]  /*1730*/  IMAD.X R31, RZ, RZ, R31, P5 ;  /* 0x000000ffff1f7224 */ /* 0x000fea00028e061f */
[----:B------:R1:W2:Y:S04]  /*1740*/  LDSM.16.M88.4 R12, [R46+UR4] ;  /* 0x000000042e0c783b */ /* 0x0002a80008000200 */
[----:B------:R1:W2:Y:S01]  /*1750*/  LDSM.16.M88.4 R16, [R43+UR5] ;  /* 0x000000052b10783b */ /* 0x0002a20008000200 */
[----:B------:R-:W-:Y:S05]  /*1760*/  @!P0 BRA `(.L_x_1) ;  /* 0xfffffff800e88947 */ /* 0x000fea000383ffff */
.L_x_0:
[----:B------:R-:W-:Y:S01]  /*1770*/  IABS R0, UR9 ;  /* 0x0000000900007c13 */ /* 0x000fe20008000000 */
[----:B------:R-:W-:Y:S01]  /*1780*/  UISETP.GE.AND UP1, UPT, UR9, URZ, UPT ;  /* 0x0000003f0900728c */ /* 0x000fe2000bf26270 */
[----:B------:R-:W-:-:S04]  /*1790*/  DEPBAR.LE SB0, 0x0 ;  /* 0x000080000000791a */ /* 0x000fc80000000000 */
[----:B------:R-:W-:Y:S01]  /*17a0*/  R2UR UR4, R0 ;  /* 0x00000000000472ca */ /* 0x000fe200000e0000 */
[C---:B------:R-:W-:Y:S01]  /*17b0*/  IMAD.SHL.U32 R3, R42.reuse, 0x2, RZ ;  /* 0x000000022a037824 */ /* 0x040fe200078e00ff */
[----:B------:R-:W-:Y:S01]  /*17c0*/  LOP3.LUT R42, R42, 0x1f, RZ, 0xc0, !PT ;  /* 0x0000001f2a2a7812 */ /* 0x000fe200078ec0ff */
[----:B--2---:R-:W2:Y:S01]  /*17d0*/  LDC.64 R12, c[0x0][0x220] ;  /* 0x00008800ff0c7b82 */ /* 0x004ea20000000a00 */
[----:B------:R-:W-:Y:S01]  /*17e0*/  F2FP.BF16.F32.PACK_AB R4, R5, R4 ;  /* 0x000000040504723e */ /* 0x000fe200000010ff */
[----:B------:R-:W-:Y:S01]  /*17f0*/  IMAD R58, R58, 0x8, R55 ;  /* 0x000000083a3a7824 */ /* 0x000fe200078e0237 */
[----:B------:R-:W-:Y:S01]  /*1800*/  LOP3.LUT R3, R44, 0x6, R3, 0xf8, !PT ;  /* 0x000000062c037812 */ /* 0x000fe200078ef803 */
[----:B------:R-:W-:Y:S01]  /*1810*/  IMAD.SHL.U32 R0, R45, 0x2, RZ ;  /* 0x000000022d007824 */ /* 0x000fe200078e00ff */
[----:B------:R-:W-:Y:S02]  /*1820*/  SHF.R.U32.HI R42, RZ, 0x2, R42 ;  /* 0x00000002ff2a7819 */ /* 0x000fe4000001162a */
[----:B------:R-:W-:Y:S01]  /*1830*/  F2FP.BF16.F32.PACK_AB R6, R7, R6 ;  /* 0x000000060706723e */ /* 0x000fe200000010ff */
[----:B------:R-:W-:Y:S01]  /*1840*/  VIADD R7, R58, UR6 ;  /* 0x000000063a077c36 */ /* 0x000fe20008000000 */
[----:B------:R-:W-:Y:S01]  /*1850*/  F2FP.BF16.F32.PACK_AB R8, R9, R8 ;  /* 0x000000080908723e */ /* 0x000fe200000010ff */
[----:B------:R-:W-:Y:S01]  /*1860*/  UIMAD.WIDE.U32 UR10, UR19, UR4, URZ ;  /* 0x00000004130a72a5 */ /* 0x000fe2000f8e003f */
[----:B------:R-:W-:Y:S01]  /*1870*/  IMAD R3, R42, 0x88, R3 ;  /* 0x000000882a037824 */ /* 0x000fe200078e0203 */
[----:B------:R-:W-:-:S02]  /*1880*/  F2FP.BF16.F32.PACK_AB R10, R11, R10 ;  /* 0x0000000a0b0a723e */ /* 0x000fc400000010ff */
[----:B------:R-:W-:Y:S02]  /*1890*/  LOP3.LUT R0, R0, R47, RZ, 0xfc, !PT ;  /* 0x0000002f00007212 */ /* 0x000fe400078efcff */
[----:B------:R-:W-:Y:S01]  /*18a0*/  LEA R3, R3, UR16, 0x1 ;  /* 0x0000001003037c11 */ /* 0x000fe2000f8e08ff */
[----:B------:R-:W-:Y:S01]  /*18b0*/  UMOV UR5, UR11 ;  /* 0x0000000b00057c82 */ /* 0x000fe20008000000 */
[----:B------:R-:W-:Y:S01]  /*18c0*/  BAR.SYNC.DEFER_BLOCKING 0x0 ;  /* 0x0000000000007b1d */ /* 0x000fe20000010000 */
[----:B------:R-:W-:Y:S01]  /*18d0*/  UIMAD UR4, UR5, UR7, UR4 ;  /* 0x00000007050472a4 */ /* 0x000fe2000f8e0204 */
[----:B------:R-:W-:-:S03]  /*18e0*/  LOP3.LUT R5, R56, 0x78, RZ, 0xc0, !PT ;  /* 0x0000007838057812 */ /* 0x000fc600078ec0ff */
[----:B------:R-:W-:Y:S01]  /*18f0*/  UISETP.GT.U32.AND UP0, UPT, UR8, UR4, UPT ;  /* 0x000000040800728c */ /* 0x000fe2000bf04070 */
[----:B--2---:R-:W-:-:S04]  /*1900*/  IMAD.WIDE R12, R7, 0x2, R12 ;  /* 0x00000002070c7825 */ /* 0x004fc800078e020c */
[----:B------:R-:W-:-:S05]  /*1910*/  IMAD R0, R0, 0x88, R5 ;  /* 0x0000008800007824 */ /* 0x000fca00078e0205 */
[----:B------:R-:W-:Y:S01]  /*1920*/  LEA R0, R0, UR16, 0x1 ;  /* 0x0000001000007c11 */ /* 0x000fe2000f8e08ff */
[----:B------:R-:W-:-:S04]  /*1930*/  @!UP0 UIADD3 UR4, UR4, -UR8, URZ ;  /* 0x8000000804048290 */ /* 0x000fc8000fffe03f */
[----:B------:R-:W-:Y:S01]  /*1940*/  UISETP.GT.U32.AND UP0, UPT, UR8, UR4, UPT ;  /* 0x000000040800728c */ /* 0x000fe2000bf04070 */
[----:B------:R2:W-:Y:S04]  /*1950*/  STS [R3], R4 ;  /* 0x0000000403007388 */ /* 0x0005e80000000800 */
[----:B------:R2:W-:Y:S06]  /*1960*/  STS [R3+0x880], R6 ;  /* 0x0008800603007388 */ /* 0x0005ec0000000800 */
[----:B------:R-:W-:Y:S01]  /*1970*/  @!UP0 UIADD3 UR4, UR4, -UR8, URZ ;  /* 0x8000000804048290 */ /* 0x000fe2000fffe03f */
[----:B------:R2:W-:Y:S01]  /*1980*/  STS [R3+0x80], R8 ;  /* 0x0000800803007388 */ /* 0x0005e20000000800 */
[----:B------:R-:W-:-:S02]  /*1990*/  UISETP.NE.AND UP0, UPT, UR18, URZ, UPT ;  /* 0x0000003f1200728c */ /* 0x000fc4000bf05270 */
[----:B------:R-:W-:Y:S01]  /*19a0*/  @!UP1 UIADD3 UR4, -UR4, URZ, URZ ;  /* 0x0000003f04049290 */ /* 0x000fe2000fffe13f */
[----:B------:R2:W-:Y:S03]  /*19b0*/  STS [R3+0x900], R10 ;  /* 0x0009000a03007388 */ /* 0x0005e60000000800 */
[----:B------:R-:W-:-:S04]  /*19c0*/  USEL UR4, UR17, UR4, !UP0 ;  /* 0x0000000411047287 */ /* 0x000fc8000c000000 */
[----:B------:R-:W-:-:S04]  /*19d0*/  ULEA UR4, UR20, UR4, 0x3 ;  /* 0x0000000414047291 */ /* 0x000fc8000f8e183f */
[----:B------:R-:W-:-:S06]  /*19e0*/  USHF.L.U32 UR4, UR4, 0x4, URZ ;  /* 0x0000000404047899 */ /* 0x000fcc000800063f */
[----:B------:R-:W-:Y:S01]  /*19f0*/  LOP3.LUT R53, R53, UR4, RZ, 0xfc, !PT ;  /* 0x0000000435357c12 */ /* 0x000fe2000f8efcff */
[----:B------:R-:W-:Y:S03]  /*1a00*/  BAR.SYNC.DEFER_BLOCKING 0x0 ;  /* 0x0000000000007b1d */ /* 0x000fe60000010000 */
[----:B------:R-:W-:-:S04]  /*1a10*/  ISETP.GE.AND P0, PT, R53, 0x1, PT ;  /* 0x000000013500780c */ /* 0x000fc80003f06270 */
[----:B------:R-:W-:-:S13]  /*1a20*/  ISETP.LT.AND P0, PT, R7, 0xc00, !P0 ;  /* 0x00000c000700780c */ /* 0x000fda0004701270 */
[----:B--2---:R-:W-:Y:S05]  /*1a30*/  @!P0 EXIT ;  /* 0x000000000000894d */ /* 0x004fea0003800000 */
[----:B------:R-:W1:Y:S04]  /*1a40*/  LDS.128 R4, [R0] ;  /* 0x0000000000047984 */ /* 0x000e680000000c00 */
[----:B-1----:R-:W-:Y:S01]  /*1a50*/  STG.E.128 desc[UR22][R12.64], R4 ;  /* 0x000000040c007986 */ /* 0x002fe2000c101d16 */
[----:B------:R-:W-:Y:S05]  /*1a60*/  EXIT ;  /* 0x000000000000794d */ /* 0x000fea0003800000 */
.L_x_2:
[----:B------:R-:W-:-:S00]  /*1a70*/  BRA `(.L_x_2) ;  /* 0xfffffffc00fc7947 */ /* 0x000fc0000383ffff */
[----:B------:R-:W-:-:S00]  /*1a80*/  NOP ;  /* 0x0000000000007918 */ /* 0x000fc00000000000 */
[----:B------:R-:W-:-:S00]  /*1a90*/  NOP ;  /* 0x0000000000007918 */ /* 0x000fc00000000000 */
[----:B------:R-:W-:-:S00]  /*1aa0*/  NOP ;  /* 0x0000000000007918 */ /* 0x000fc00000000000 */
[----:B------:R-:W-:-:S00]  /*1ab0*/  NOP ;  /* 0x0000000000007918 */ /* 0x000fc00000000000 */
[----:B------:R-:W-:-:S00]  /*1ac0*/  NOP ;  /* 0x0000000000007918 */ /* 0x000fc00000000000 */
[----:B------:R-:W-:-:S00]  /*1ad0*/  NOP ;  /* 0x0000000000007918 */ /* 0x000fc00000000000 */
[----:B------:R-:W-:-:S00]  /*1ae0*/  NOP ;  /* 0x0000000000007918 */ /* 0x000fc00000000000 */
[----:B------:R-:W-:-:S00]  /*1af0*/  NOP ;  /* 0x0000000000007918 */ /* 0x000fc00000000000 */
.L_x_3:


//--------------------- .nv.shared.triton_mm      --------------------------
	.section	.nv.shared.triton_mm,"aw",@nobits
	.sectionflags	@""
	.align	16
	.zero		1024


//--------------------- .nv.constant0.triton_mm   --------------------------
	.section	.nv.constant0.triton_mm,"a",@progbits
	.sectionflags	@""
	.align	4
.nv.constant0.triton_mm:
	.zero		556
